//
// Generated by NVIDIA NVVM Compiler
//
// Compiler Build ID: CL-36424714
// Cuda compilation tools, release 13.0, V13.0.88
// Based on NVVM 20.0.0
//

.version 9.0
.target sm_100
.address_size 64

	// .globl	_Z19checkGlobalVariablev
.global .align 4 .b8 devData[20];

.visible .entry _Z19checkGlobalVariablev()
{
	.reg .b32 	%r<2>;
	.reg .b32 	%f<4>;
	.reg .b64 	%rd<4>;

	mov.u32 	%r1, %tid.x;
	cvt.rn.f32.u32 	%f1, %r1;
	mul.wide.u32 	%rd1, %r1, 4;
	mov.u64 	%rd2, devData;
	add.s64 	%rd3, %rd2, %rd1;
	ld.global.f32 	%f2, [%rd3];
	mul.f32 	%f3, %f2, %f1;
	st.global.f32 	[%rd3], %f3;
	ret;

}


// ===== COMPILED SASS (sm_100) =====

	.target	sm_100

	.elftype	@"ET_EXEC"


//--------------------- .note.nv.tkinfo           --------------------------
	.section	.note.nv.tkinfo,"",@"SHT_NOTE"
	.sectionflags	@"SHF_NOTE_NV_TKINFO"
	.tkinfo
        /*0018*/ 	.word	0x00000002
        /*0030*/ 	.string	""
        /*0030*/ 	.string	"ptxas"
        /*0030*/ 	.string	"Cuda compilation tools, release 13.0, V13.0.88"
        /*0030*/ 	.string	"Build cuda_13.0.r13.0/compiler.36424714_0"
        /*0030*/ 	.string	"-arch sm_100 -m 64 "



//--------------------- .note.nv.cuinfo           --------------------------
	.section	.note.nv.cuinfo,"",@"SHT_NOTE"
	.sectionflags	@"SHF_NOTE_NV_CUINFO"
        /*0018*/ 	.short	0x0002
        /*001a*/ 	.short	0x0064
        /*001c*/ 	.short	0x0082
	.zero		2


//--------------------- .nv.info                  --------------------------
	.section	.nv.info,"",@"SHT_CUDA_INFO"
	.align	4


	//----- nvinfo : EIATTR_REGCOUNT
	.align		4
        /*0000*/ 	.byte	0x04, 0x2f
        /*0002*/ 	.short	(.L_2 - .L_1)
	.align		4
.L_1:
        /*0004*/ 	.word	index@(_Z19checkGlobalVariablev)
        /*0008*/ 	.word	0x0000000a


	//----- nvinfo : EIATTR_FRAME_SIZE
	.align		4
.L_2:
        /*000c*/ 	.byte	0x04, 0x11
        /*000e*/ 	.short	(.L_4 - .L_3)
	.align		4
.L_3:
        /*0010*/ 	.word	index@(_Z19checkGlobalVariablev)
        /*0014*/ 	.word	0x00000000


	//----- nvinfo : EIATTR_MIN_STACK_SIZE
	.align		4
.L_4:
        /*0018*/ 	.byte	0x04, 0x12
        /*001a*/ 	.short	(.L_6 - .L_5)
	.align		4
.L_5:
        /*001c*/ 	.word	index@(_Z19checkGlobalVariablev)
        /*0020*/ 	.word	0x00000000
.L_6:


//--------------------- .nv.compat                --------------------------
	.section	.nv.compat,"",@"SHT_CUDA_COMPAT_INFO"
	.align	4
        /*0000*/ 	.byte	0x02, 0x09, 0x00, 0x00, 0x02, 0x02, 0x01, 0x00, 0x02, 0x05, 0x05, 0x00, 0x03, 0x07, 0x01, 0x01
        /*0010*/ 	.byte	0x02, 0x03, 0x00, 0x00, 0x02, 0x06, 0x01, 0x00, 0x04, 0x0b, 0x08, 0x00, 0x09, 0x00, 0x00, 0x00
        /*0020*/ 	.byte	0x00, 0x00, 0x00, 0x00


//--------------------- .nv.info._Z19checkGlobalVariablev --------------------------
	.section	.nv.info._Z19checkGlobalVariablev,"",@"SHT_CUDA_INFO"
	.sectionflags	@""
	.align	4


	//----- nvinfo : EIATTR_CUDA_API_VERSION
	.align		4
        /*0000*/ 	.byte	0x04, 0x37
        /*0002*/ 	.short	(.L_8 - .L_7)
.L_7:
        /*0004*/ 	.word	0x00000082


	//----- nvinfo : EIATTR_SPARSE_MMA_MASK
	.align		4
.L_8:
        /*0008*/ 	.byte	0x03, 0x50
        /*000a*/ 	.short	0x0000


	//----- nvinfo : EIATTR_MAXREG_COUNT
	.align		4
        /*000c*/ 	.byte	0x03, 0x1b
        /*000e*/ 	.short	0x00ff


	//----- nvinfo : EIATTR_MERCURY_ISA_VERSION
	.align		4
        /*0010*/ 	.byte	0x03, 0x5f
        /*0012*/ 	.short	0x0101


	//----- nvinfo : EIATTR_VRC_CTA_INIT_COUNT
	.align		4
        /*0014*/ 	.byte	0x02, 0x4a
	.zero		1
	.zero		1


	//----- nvinfo : EIATTR_EXIT_INSTR_OFFSETS
	.align		4
        /*0018*/ 	.byte	0x04, 0x1c
        /*001a*/ 	.short	(.L_10 - .L_9)


	//   ....[0]....
.L_9:
        /*001c*/ 	.word	0x00000090


	//----- nvinfo : EIATTR_SW_WAR
	.align		4
.L_10:
        /*0020*/ 	.byte	0x04, 0x36
        /*0022*/ 	.short	(.L_12 - .L_11)
.L_11:
        /*0024*/ 	.word	0x00000008
.L_12:


//--------------------- .nv.callgraph             --------------------------
	.section	.nv.callgraph,"",@"SHT_CUDA_CALLGRAPH"
	.align	4
	.sectionentsize	8
	.align		4
        /*0000*/ 	.word	0x00000000
	.align		4
        /*0004*/ 	.word	0xffffffff
	.align		4
        /*0008*/ 	.word	0x00000000
	.align		4
        /*000c*/ 	.word	0xfffffffe
	.align		4
        /*0010*/ 	.word	0x00000000
	.align		4
        /*0014*/ 	.word	0xfffffffd
	.align		4
        /*0018*/ 	.word	0x00000000
	.align		4
        /*001c*/ 	.word	0xfffffffc


//--------------------- .nv.constant4             --------------------------
	.section	.nv.constant4,"a",@progbits
	.align	8
	.align		8
.nv.constant4:
        /*0000*/ 	.dword	devData


//--------------------- .text._Z19checkGlobalVariablev --------------------------
	.section	.text._Z19checkGlobalVariablev,"ax",@progbits
	.align	128
        .global         _Z19checkGlobalVariablev
        .type           _Z19checkGlobalVariablev,@function
        .size           _Z19checkGlobalVariablev,(.L_x_1 - _Z19checkGlobalVariablev)
        .other          _Z19checkGlobalVariablev,@"STO_CUDA_ENTRY STV_DEFAULT"
_Z19checkGlobalVariablev:
.text._Z19checkGlobalVariablev:
[----:B------:R-:W-:Y:S01]  /*0000*/  LDC R1, c[0x0][0x37c] ;  /* 0x0000df00ff017b82 */ /* 0x000fe20000000800 */
[----:B------:R-:W0:Y:S07]  /*0010*/  S2R R7, SR_TID.X ;  /* 0x0000000000077919 */ /* 0x000e2e0000002100 */
[----:B------:R-:W0:Y:S01]  /*0020*/  LDC.64 R2, c[0x4][RZ] ;  /* 0x01000000ff027b82 */ /* 0x000e220000000a00 */
[----:B------:R-:W1:Y:S01]  /*0030*/  LDCU.64 UR4, c[0x0][0x358] ;  /* 0x00006b00ff0477ac */ /* 0x000e620008000a00 */
[----:B0-----:R-:W-:-:S05]  /*0040*/  IMAD.WIDE.U32 R2, R7, 0x4, R2 ;  /* 0x0000000407027825 */ /* 0x001fca00078e0002 */
[----:B-1----:R-:W2:Y:S01]  /*0050*/  LDG.E R5, desc[UR4][R2.64] ;  /* 0x0000000402057981 */ /* 0x002ea2000c1e1900 */
[----:B------:R-:W-:-:S05]  /*0060*/  I2FP.F32.U32 R0, R7 ;  /* 0x0000000700007245 */ /* 0x000fca0000201000 */
[----:B--2---:R-:W-:-:S05]  /*0070*/  FMUL R5, R0, R5 ;  /* 0x0000000500057220 */ /* 0x004fca0000400000 */
[----:B------:R-:W-:Y:S01]  /*0080*/  STG.E desc[UR4][R2.64], R5 ;  /* 0x0000000502007986 */ /* 0x000fe2000c101904 */
[----:B------:R-:W-:Y:S05]  /*0090*/  EXIT ;  /* 0x000000000000794d */ /* 0x000fea0003800000 */
.L_x_0:
[----:B------:R-:W-:-:S00]  /*00a0*/  BRA `(.L_x_0) ;  /* 0xfffffffc00fc7947 */ /* 0x000fc0000383ffff */
[----:B------:R-:W-:-:S00]  /*00b0*/  NOP ;  /* 0x0000000000007918 */ /* 0x000fc00000000000 */
        /* <DEDUP_REMOVED lines=12> */
.L_x_1:


//--------------------- .nv.shared.reserved.0     --------------------------
	.section	.nv.shared.reserved.0,"aw",@nobits
	.weak		__nv_reservedSMEM_offset_0_alias
	.size		__nv_reservedSMEM_offset_0_alias, 0, 64
	.other		__nv_reservedSMEM_offset_0_alias,@"STO_CUDA_RESERVED_SHARED STV_DEFAULT"
__nv_reservedSMEM_offset_0_alias:
	.zero		0
	.zero		64


//--------------------- .nv.global                --------------------------
	.section	.nv.global,"aw",@nobits
	.align	4
.nv.global:
	.type		devData,@object
	.size		devData,(.L_0 - devData)
devData:
	.zero		20
.L_0:


//--------------------- .nv.constant0._Z19checkGlobalVariablev --------------------------
	.section	.nv.constant0._Z19checkGlobalVariablev,"a",@progbits
	.sectionflags	@""
	.align	4
.nv.constant0._Z19checkGlobalVariablev:
	.zero		896


//--------------------- SYMBOLS --------------------------

	.type		.nv.reservedSmem.offset0,@object
	.size		.nv.reservedSmem.offset0,0x4
